	.headerflags	@"EF_CUDA_TEXMODE_UNIFIED EF_CUDA_64BIT_ADDRESS EF_CUDA_ACCELERATORS EF_CUDA_SM90 EF_CUDA_VIRTUAL_SM(EF_CUDA_SM90)"
	.elftype	@"ET_EXEC"


//--------------------- .nv.info                  --------------------------
	.section	.nv.info,"",@"SHT_CUDA_INFO"
	.align	4


	//----- nvinfo : EIATTR_REGCOUNT
	.align		4
        /*0000*/ 	.byte	0x04, 0x2f
        /*0002*/ 	.short	(.L_1 - .L_0)
	.align		4
.L_0:
        /*0004*/ 	.word	index@(triton_poi_fused__unsafe_index_add_mul_relu_sub_3)
        /*0008*/ 	.word	0x0000000e


	//----- nvinfo : EIATTR_MIN_STACK_SIZE
	.align		4
.L_1:
        /*000c*/ 	.byte	0x04, 0x12
        /*000e*/ 	.short	(.L_3 - .L_2)
	.align		4
.L_2:
        /*0010*/ 	.word	index@(triton_poi_fused__unsafe_index_add_mul_relu_sub_3)
        /*0014*/ 	.word	0x00000000


	//----- nvinfo : EIATTR_FRAME_SIZE
	.align		4
.L_3:
        /*0018*/ 	.byte	0x04, 0x11
        /*001a*/ 	.short	(.L_5 - .L_4)
	.align		4
.L_4:
        /*001c*/ 	.word	index@(triton_poi_fused__unsafe_index_add_mul_relu_sub_3)
        /*0020*/ 	.word	0x00000000


	//----- nvinfo : EIATTR_MIN_STACK_SIZE
	.align		4
.L_5:
        /*0024*/ 	.byte	0x04, 0x12
        /*0026*/ 	.short	(.L_7 - .L_6)
	.align		4
.L_6:
        /*0028*/ 	.word	index@(triton_poi_fused__unsafe_index_add_mul_relu_sub_3)
        /*002c*/ 	.word	0x00000000
.L_7:


//--------------------- .nv.info.triton_poi_fused__unsafe_index_add_mul_relu_sub_3 --------------------------
	.section	.nv.info.triton_poi_fused__unsafe_index_add_mul_relu_sub_3,"",@"SHT_CUDA_INFO"
	.sectionflags	@""
	.align	4


	//----- nvinfo : EIATTR_CUDA_API_VERSION
	.align		4
        /*0000*/ 	.byte	0x04, 0x37
        /*0002*/ 	.short	(.L_9 - .L_8)
.L_8:
        /*0004*/ 	.word	0x0000007c


	//----- nvinfo : EIATTR_KPARAM_INFO
	.align		4
.L_9:
        /*0008*/ 	.byte	0x04, 0x17
        /*000a*/ 	.short	(.L_11 - .L_10)
.L_10:
        /*000c*/ 	.word	0x00000000
        /*0010*/ 	.short	0x0008
        /*0012*/ 	.short	0x0040
        /*0014*/ 	.byte	0x00, 0xf0, 0x11, 0x00


	//----- nvinfo : EIATTR_KPARAM_INFO
	.align		4
.L_11:
        /*0018*/ 	.byte	0x04, 0x17
        /*001a*/ 	.short	(.L_13 - .L_12)
.L_12:
        /*001c*/ 	.word	0x00000000
        /*0020*/ 	.short	0x0007
        /*0022*/ 	.short	0x0038
        /*0024*/ 	.byte	0x00, 0xf4, 0x21, 0x00


	//----- nvinfo : EIATTR_KPARAM_INFO
	.align		4
.L_13:
        /*0028*/ 	.byte	0x04, 0x17
        /*002a*/ 	.short	(.L_15 - .L_14)
.L_14:
        /*002c*/ 	.word	0x00000000
        /*0030*/ 	.short	0x0006
        /*0032*/ 	.short	0x0030
        /*0034*/ 	.byte	0x00, 0xf4, 0x21, 0x00


	//----- nvinfo : EIATTR_KPARAM_INFO
	.align		4
.L_15:
        /*0038*/ 	.byte	0x04, 0x17
        /*003a*/ 	.short	(.L_17 - .L_16)
.L_16:
        /*003c*/ 	.word	0x00000000
        /*0040*/ 	.short	0x0005
        /*0042*/ 	.short	0x0028
        /*0044*/ 	.byte	0x00, 0xf4, 0x21, 0x00


	//----- nvinfo : EIATTR_KPARAM_INFO
	.align		4
.L_17:
        /*0048*/ 	.byte	0x04, 0x17
        /*004a*/ 	.short	(.L_19 - .L_18)
.L_18:
        /*004c*/ 	.word	0x00000000
        /*0050*/ 	.short	0x0004
        /*0052*/ 	.short	0x0020
        /*0054*/ 	.byte	0x00, 0xf4, 0x21, 0x00


	//----- nvinfo : EIATTR_KPARAM_INFO
	.align		4
.L_19:
        /*0058*/ 	.byte	0x04, 0x17
        /*005a*/ 	.short	(.L_21 - .L_20)
.L_20:
        /*005c*/ 	.word	0x00000000
        /*0060*/ 	.short	0x0003
        /*0062*/ 	.short	0x0018
        /*0064*/ 	.byte	0x00, 0xf4, 0x21, 0x00


	//----- nvinfo : EIATTR_KPARAM_INFO
	.align		4
.L_21:
        /*0068*/ 	.byte	0x04, 0x17
        /*006a*/ 	.short	(.L_23 - .L_22)
.L_22:
        /*006c*/ 	.word	0x00000000
        /*0070*/ 	.short	0x0002
        /*0072*/ 	.short	0x0010
        /*0074*/ 	.byte	0x00, 0xf4, 0x21, 0x00


	//----- nvinfo : EIATTR_KPARAM_INFO
	.align		4
.L_23:
        /*0078*/ 	.byte	0x04, 0x17
        /*007a*/ 	.short	(.L_25 - .L_24)
.L_24:
        /*007c*/ 	.word	0x00000000
        /*0080*/ 	.short	0x0001
        /*0082*/ 	.short	0x0008
        /*0084*/ 	.byte	0x00, 0xf4, 0x21, 0x00


	//----- nvinfo : EIATTR_KPARAM_INFO
	.align		4
.L_25:
        /*0088*/ 	.byte	0x04, 0x17
        /*008a*/ 	.short	(.L_27 - .L_26)
.L_26:
        /*008c*/ 	.word	0x00000000
        /*0090*/ 	.short	0x0000
        /*0092*/ 	.short	0x0000
        /*0094*/ 	.byte	0x00, 0xf4, 0x21, 0x00


	//----- nvinfo : EIATTR_SPARSE_MMA_MASK
	.align		4
.L_27:
        /*0098*/ 	.byte	0x03, 0x50
        /*009a*/ 	.short	0x0000


	//----- nvinfo : EIATTR_MAXREG_COUNT
	.align		4
        /*009c*/ 	.byte	0x03, 0x1b
        /*009e*/ 	.short	0x00ff


	//----- nvinfo : EIATTR_EXIT_INSTR_OFFSETS
	.align		4
        /*00a0*/ 	.byte	0x04, 0x1c
        /*00a2*/ 	.short	(.L_29 - .L_28)


	//   ....[0]....
.L_28:
        /*00a4*/ 	.word	0x00000270


	//   ....[1]....
        /*00a8*/ 	.word	0x00000290


	//----- nvinfo : EIATTR_REQNTID
	.align		4
.L_29:
        /*00ac*/ 	.byte	0x04, 0x10
        /*00ae*/ 	.short	(.L_31 - .L_30)
.L_30:
        /*00b0*/ 	.word	0x00000080
        /*00b4*/ 	.word	0x00000001
        /*00b8*/ 	.word	0x00000001


	//----- nvinfo : EIATTR_CBANK_PARAM_SIZE
	.align		4
.L_31:
        /*00bc*/ 	.byte	0x03, 0x19
        /*00be*/ 	.short	0x0044


	//----- nvinfo : EIATTR_PARAM_CBANK
	.align		4
        /*00c0*/ 	.byte	0x04, 0x0a
        /*00c2*/ 	.short	(.L_33 - .L_32)
	.align		4
.L_32:
        /*00c4*/ 	.word	index@(.nv.constant0.triton_poi_fused__unsafe_index_add_mul_relu_sub_3)
        /*00c8*/ 	.short	0x0210
        /*00ca*/ 	.short	0x0044


	//----- nvinfo : EIATTR_SW_WAR
	.align		4
.L_33:
        /*00cc*/ 	.byte	0x04, 0x36
        /*00ce*/ 	.short	(.L_35 - .L_34)
.L_34:
        /*00d0*/ 	.word	0x00000008
.L_35:


//--------------------- .nv.callgraph             --------------------------
	.section	.nv.callgraph,"",@"SHT_CUDA_CALLGRAPH"
	.align	4
	.sectionentsize	8
	.align		4
        /*0000*/ 	.word	0x00000000
	.align		4
        /*0004*/ 	.word	0xffffffff
	.align		4
        /*0008*/ 	.word	0x00000000
	.align		4
        /*000c*/ 	.word	0xfffffffe
	.align		4
        /*0010*/ 	.word	0x00000000
	.align		4
        /*0014*/ 	.word	0xfffffffd
	.align		4
        /*0018*/ 	.word	0x00000000
	.align		4
        /*001c*/ 	.word	0xfffffffc


//--------------------- .text.triton_poi_fused__unsafe_index_add_mul_relu_sub_3 --------------------------
	.section	.text.triton_poi_fused__unsafe_index_add_mul_relu_sub_3,"ax",@progbits
	.align	128
        .global         triton_poi_fused__unsafe_index_add_mul_relu_sub_3
        .type           triton_poi_fused__unsafe_index_add_mul_relu_sub_3,@function
        .size           triton_poi_fused__unsafe_index_add_mul_relu_sub_3,(.L_x_1 - triton_poi_fused__unsafe_index_add_mul_relu_sub_3)
        .other          triton_poi_fused__unsafe_index_add_mul_relu_sub_3,@"STO_CUDA_ENTRY STV_DEFAULT"
triton_poi_fused__unsafe_index_add_mul_relu_sub_3:
.text.triton_poi_fused__unsafe_index_add_mul_relu_sub_3:
[----:B------:R-:W0:Y:S02]  /*0000*/  LDC R1, c[0x0][0x28] ;  /* 0x00000a00ff017b82 */ /* 0x000e240000000800 */
[----:B------:R-:W1:Y:S01]  /*0010*/  S2R R0, SR_TID.X ;  /* 0x0000000000007919 */ /* 0x000e620000002100 */
[----:B------:R-:W2:Y:S01]  /*0020*/  LDC.64 R6, c[0x0][0x228] ;  /* 0x00008a00ff067b82 */ /* 0x000ea20000000a00 */
[----:B------:R-:W-:Y:S01]  /*0030*/  IMAD.MOV.U32 R10, RZ, RZ, RZ ;  /* 0x000000ffff0a7224 */ /* 0x000fe200078e00ff */
[----:B------:R-:W-:Y:S01]  /*0040*/  ULDC.64 UR4, c[0x0][0x208] ;  /* 0x0000820000047ab9 */ /* 0x000fe20000000a00 */
[----:B------:R-:W3:Y:S01]  /*0050*/  S2R R3, SR_CTAID.X ;  /* 0x0000000000037919 */ /* 0x000ee20000002500 */
[----:B-1----:R-:W-:Y:S02]  /*0060*/  LOP3.LUT R0, R0, 0x7f, RZ, 0xc0, !PT ;  /* 0x0000007f00007812 */ /* 0x002fe400078ec0ff */
[----:B---3--:R-:W-:-:S03]  /*0070*/  SHF.R.S32.HI R5, RZ, 0x18, R3 ;  /* 0x00000018ff057819 */ /* 0x008fc60000011403 */
[----:B------:R-:W-:Y:S02]  /*0080*/  IMAD R0, R3, 0x80, R0 ;  /* 0x0000008003007824 */ /* 0x000fe400078e0200 */
[----:B------:R-:W1:Y:S01]  /*0090*/  LDC.64 R2, c[0x0][0x238] ;  /* 0x00008e00ff027b82 */ /* 0x000e620000000a00 */
[----:B------:R-:W-:Y:S02]  /*00a0*/  SGXT R5, R5, 0x1 ;  /* 0x000000010505781a */ /* 0x000fe40000000200 */
[----:B------:R-:W-:Y:S02]  /*00b0*/  ISETP.GE.AND P1, PT, R0, 0x100, PT ;  /* 0x000001000000780c */ /* 0x000fe40003f26270 */
[----:B------:R-:W-:Y:S02]  /*00c0*/  LEA.HI R5, R5, R0, RZ, 0x4 ;  /* 0x0000000005057211 */ /* 0x000fe400078f20ff */
[----:B------:R-:W-:Y:S02]  /*00d0*/  SHF.R.S32.HI R9, RZ, 0x1f, R0 ;  /* 0x0000001fff097819 */ /* 0x000fe40000011400 */
[----:B------:R-:W-:-:S02]  /*00e0*/  SHF.R.S32.HI R11, RZ, 0x4, R5 ;  /* 0x00000004ff0b7819 */ /* 0x000fc40000011405 */
[----:B------:R-:W3:Y:S01]  /*00f0*/  LDC.64 R4, c[0x0][0x248] ;  /* 0x00009200ff047b82 */ /* 0x000ee20000000a00 */
[----:B------:R-:W-:Y:S02]  /*0100*/  LEA.HI R9, R9, R0, RZ, 0x2 ;  /* 0x0000000009097211 */ /* 0x000fe400078f10ff */
[----:B--2---:R-:W-:Y:S02]  /*0110*/  IMAD.WIDE R6, R11, 0x4, R6 ;  /* 0x000000040b067825 */ /* 0x004fe400078e0206 */
[----:B------:R-:W-:Y:S02]  /*0120*/  LOP3.LUT R11, R9, 0xfffffffc, RZ, 0xc0, !PT ;  /* 0xfffffffc090b7812 */ /* 0x000fe400078ec0ff */
[----:B------:R-:W-:Y:S01]  /*0130*/  SHF.R.S32.HI R9, RZ, 0x2, R9 ;  /* 0x00000002ff097819 */ /* 0x000fe20000011409 */
[----:B------:R2:W4:Y:S02]  /*0140*/  @!P1 LDG.E.EL R10, desc[UR4][R6.64] ;  /* 0x00000004060a9981 */ /* 0x000524000c2e1900 */
[----:B------:R-:W-:Y:S01]  /*0150*/  IMAD.IADD R11, R0, 0x1, -R11 ;  /* 0x00000001000b7824 */ /* 0x000fe200078e0a0b */
[----:B------:R-:W-:-:S03]  /*0160*/  LEA.HI R8, R9, R9, RZ, 0x2 ;  /* 0x0000000909087211 */ /* 0x000fc600078f10ff */
[----:B-1----:R-:W-:Y:S01]  /*0170*/  IMAD.WIDE R2, R11, 0x4, R2 ;  /* 0x000000040b027825 */ /* 0x002fe200078e0202 */
[----:B------:R-:W-:-:S03]  /*0180*/  LOP3.LUT R8, R8, 0xfffffffc, RZ, 0xc0, !PT ;  /* 0xfffffffc08087812 */ /* 0x000fc600078ec0ff */
[----:B------:R-:W-:Y:S01]  /*0190*/  IMAD.MOV.U32 R11, RZ, RZ, RZ ;  /* 0x000000ffff0b7224 */ /* 0x000fe200078e00ff */
[----:B--2---:R-:W1:Y:S01]  /*01a0*/  LDC.64 R6, c[0x0][0x210] ;  /* 0x00008400ff067b82 */ /* 0x004e620000000a00 */
[----:B------:R-:W-:Y:S02]  /*01b0*/  IMAD.IADD R9, R9, 0x1, -R8 ;  /* 0x0000000109097824 */ /* 0x000fe400078e0a08 */
[----:B------:R-:W-:Y:S02]  /*01c0*/  IMAD.MOV.U32 R8, RZ, RZ, RZ ;  /* 0x000000ffff087224 */ /* 0x000fe400078e00ff */
[----:B------:R-:W2:Y:S01]  /*01d0*/  @!P1 LDG.E.EL R11, desc[UR4][R2.64] ;  /* 0x00000004020b9981 */ /* 0x000ea2000c2e1900 */
[----:B---3--:R-:W-:-:S05]  /*01e0*/  IMAD.WIDE R4, R9, 0x4, R4 ;  /* 0x0000000409047825 */ /* 0x008fca00078e0204 */
[----:B------:R-:W3:Y:S01]  /*01f0*/  @!P1 LDG.E.EL R8, desc[UR4][R4.64] ;  /* 0x0000000404089981 */ /* 0x000ee2000c2e1900 */
[----:B-1----:R-:W-:Y:S01]  /*0200*/  IMAD.WIDE R6, R0, 0x4, R6 ;  /* 0x0000000400067825 */ /* 0x002fe200078e0206 */
[----:B----4-:R-:W-:-:S04]  /*0210*/  FSETP.GEU.AND P0, PT, R10, RZ, PT ;  /* 0x000000ff0a00720b */ /* 0x010fc80003f0e000 */
[----:B------:R-:W-:-:S05]  /*0220*/  FSEL R10, R10, RZ, P0 ;  /* 0x000000ff0a0a7208 */ /* 0x000fca0000000000 */
[----:B------:R-:W-:-:S04]  /*0230*/  FADD R9, R10, -R10 ;  /* 0x8000000a0a097221 */ /* 0x000fc80000000000 */
[----:B--2---:R-:W-:-:S04]  /*0240*/  FFMA R9, R9, R11, R10 ;  /* 0x0000000b09097223 */ /* 0x004fc8000000000a */
[----:B------:R-:W-:-:S04]  /*0250*/  FADD R10, R9, -R9 ;  /* 0x80000009090a7221 */ /* 0x000fc80000000000 */
[----:B---3--:R-:W-:Y:S01]  /*0260*/  FFMA R9, R10, R8, R9 ;  /* 0x000000080a097223 */ /* 0x008fe20000000009 */
[----:B------:R-:W-:Y:S06]  /*0270*/  @P1 EXIT ;  /* 0x000000000000194d */ /* 0x000fec0003800000 */
[----:B------:R-:W-:Y:S01]  /*0280*/  STG.E desc[UR4][R6.64], R9 ;  /* 0x0000000906007986 */ /* 0x000fe2000c101904 */
[----:B------:R-:W-:Y:S05]  /*0290*/  EXIT ;  /* 0x000000000000794d */ /* 0x000fea0003800000 */
.L_x_0:
[----:B------:R-:W-:-:S00]  /*02a0*/  BRA `(.L_x_0) ;  /* 0xfffffffc00fc7947 */ /* 0x000fc0000383ffff */
[----:B------:R-:W-:-:S00]  /*02b0*/  NOP ;  /* 0x0000000000007918 */ /* 0x000fc00000000000 */
        /* <DEDUP_REMOVED lines=12> */
.L_x_1:


//--------------------- .nv.constant0.triton_poi_fused__unsafe_index_add_mul_relu_sub_3 --------------------------
	.section	.nv.constant0.triton_poi_fused__unsafe_index_add_mul_relu_sub_3,"a",@progbits
	.sectionflags	@""
	.align	4
.nv.constant0.triton_poi_fused__unsafe_index_add_mul_relu_sub_3:
	.zero		596
